//
// Generated by NVIDIA NVVM Compiler
//
// Compiler Build ID: CL-36424714
// Cuda compilation tools, release 13.0, V13.0.88
// Based on NVVM 20.0.0
//

.version 9.0
.target sm_100
.address_size 64

	// .globl	_Z9vectorAddPiS_S_

.visible .entry _Z9vectorAddPiS_S_(
	.param .u64 .ptr .align 1 _Z9vectorAddPiS_S__param_0,
	.param .u64 .ptr .align 1 _Z9vectorAddPiS_S__param_1,
	.param .u64 .ptr .align 1 _Z9vectorAddPiS_S__param_2
)
{
	.reg .pred 	%p<2>;
	.reg .b32 	%r<17>;
	.reg .b64 	%rd<21>;

	ld.param.u64 	%rd10, [_Z9vectorAddPiS_S__param_0];
	ld.param.u64 	%rd11, [_Z9vectorAddPiS_S__param_1];
	ld.param.u64 	%rd12, [_Z9vectorAddPiS_S__param_2];
	cvta.to.global.u64 	%rd13, %rd12;
	cvta.to.global.u64 	%rd14, %rd11;
	cvta.to.global.u64 	%rd15, %rd10;
	mov.u32 	%r16, %tid.x;
	mul.wide.u32 	%rd16, %r16, 4;
	or.b64  	%rd17, %rd16, 8192;
	add.s64 	%rd20, %rd15, %rd17;
	add.s64 	%rd19, %rd14, %rd17;
	add.s64 	%rd18, %rd13, %rd17;
$L__BB0_1:
	ld.global.u32 	%r4, [%rd20+-8192];
	ld.global.u32 	%r5, [%rd19+-8192];
	add.s32 	%r6, %r5, %r4;
	st.global.u32 	[%rd18+-8192], %r6;
	ld.global.u32 	%r7, [%rd20+-4096];
	ld.global.u32 	%r8, [%rd19+-4096];
	add.s32 	%r9, %r8, %r7;
	st.global.u32 	[%rd18+-4096], %r9;
	ld.global.u32 	%r10, [%rd20];
	ld.global.u32 	%r11, [%rd19];
	add.s32 	%r12, %r11, %r10;
	st.global.u32 	[%rd18], %r12;
	ld.global.u32 	%r13, [%rd20+4096];
	ld.global.u32 	%r14, [%rd19+4096];
	add.s32 	%r15, %r14, %r13;
	st.global.u32 	[%rd18+4096], %r15;
	add.s32 	%r3, %r16, 4096;
	add.s64 	%rd20, %rd20, 16384;
	add.s64 	%rd19, %rd19, 16384;
	add.s64 	%rd18, %rd18, 16384;
	setp.lt.u32 	%p1, %r16, 1044480;
	mov.u32 	%r16, %r3;
	@%p1 bra 	$L__BB0_1;
	ret;

}


// ===== COMPILED SASS (sm_100) =====

	.target	sm_100

	.elftype	@"ET_EXEC"


//--------------------- .note.nv.tkinfo           --------------------------
	.section	.note.nv.tkinfo,"",@"SHT_NOTE"
	.sectionflags	@"SHF_NOTE_NV_TKINFO"
	.tkinfo
        /*0018*/ 	.word	0x00000002
        /*0030*/ 	.string	""
        /*0030*/ 	.string	"ptxas"
        /*0030*/ 	.string	"Cuda compilation tools, release 13.0, V13.0.88"
        /*0030*/ 	.string	"Build cuda_13.0.r13.0/compiler.36424714_0"
        /*0030*/ 	.string	"-arch sm_100 -m 64 "



//--------------------- .note.nv.cuinfo           --------------------------
	.section	.note.nv.cuinfo,"",@"SHT_NOTE"
	.sectionflags	@"SHF_NOTE_NV_CUINFO"
        /*0018*/ 	.short	0x0002
        /*001a*/ 	.short	0x0064
        /*001c*/ 	.short	0x0082
	.zero		2


//--------------------- .nv.info                  --------------------------
	.section	.nv.info,"",@"SHT_CUDA_INFO"
	.align	4


	//----- nvinfo : EIATTR_REGCOUNT
	.align		4
        /*0000*/ 	.byte	0x04, 0x2f
        /*0002*/ 	.short	(.L_1 - .L_0)
	.align		4
.L_0:
        /*0004*/ 	.word	index@(_Z9vectorAddPiS_S_)
        /*0008*/ 	.word	0x00000014


	//----- nvinfo : EIATTR_FRAME_SIZE
	.align		4
.L_1:
        /*000c*/ 	.byte	0x04, 0x11
        /*000e*/ 	.short	(.L_3 - .L_2)
	.align		4
.L_2:
        /*0010*/ 	.word	index@(_Z9vectorAddPiS_S_)
        /*0014*/ 	.word	0x00000000


	//----- nvinfo : EIATTR_MIN_STACK_SIZE
	.align		4
.L_3:
        /*0018*/ 	.byte	0x04, 0x12
        /*001a*/ 	.short	(.L_5 - .L_4)
	.align		4
.L_4:
        /*001c*/ 	.word	index@(_Z9vectorAddPiS_S_)
        /*0020*/ 	.word	0x00000000
.L_5:


//--------------------- .nv.compat                --------------------------
	.section	.nv.compat,"",@"SHT_CUDA_COMPAT_INFO"
	.align	4
        /*0000*/ 	.byte	0x02, 0x09, 0x00, 0x00, 0x02, 0x02, 0x01, 0x00, 0x02, 0x05, 0x05, 0x00, 0x03, 0x07, 0x01, 0x01
        /*0010*/ 	.byte	0x02, 0x03, 0x00, 0x00, 0x02, 0x06, 0x01, 0x00, 0x04, 0x0b, 0x08, 0x00, 0x09, 0x00, 0x00, 0x00
        /*0020*/ 	.byte	0x00, 0x00, 0x00, 0x00


//--------------------- .nv.info._Z9vectorAddPiS_S_ --------------------------
	.section	.nv.info._Z9vectorAddPiS_S_,"",@"SHT_CUDA_INFO"
	.sectionflags	@""
	.align	4


	//----- nvinfo : EIATTR_CUDA_API_VERSION
	.align		4
        /*0000*/ 	.byte	0x04, 0x37
        /*0002*/ 	.short	(.L_7 - .L_6)
.L_6:
        /*0004*/ 	.word	0x00000082


	//----- nvinfo : EIATTR_KPARAM_INFO
	.align		4
.L_7:
        /*0008*/ 	.byte	0x04, 0x17
        /*000a*/ 	.short	(.L_9 - .L_8)
.L_8:
        /*000c*/ 	.word	0x00000000
        /*0010*/ 	.short	0x0002
        /*0012*/ 	.short	0x0010
        /*0014*/ 	.byte	0x00, 0xf5, 0x21, 0x00


	//----- nvinfo : EIATTR_KPARAM_INFO
	.align		4
.L_9:
        /*0018*/ 	.byte	0x04, 0x17
        /*001a*/ 	.short	(.L_11 - .L_10)
.L_10:
        /*001c*/ 	.word	0x00000000
        /*0020*/ 	.short	0x0001
        /*0022*/ 	.short	0x0008
        /*0024*/ 	.byte	0x00, 0xf5, 0x21, 0x00


	//----- nvinfo : EIATTR_KPARAM_INFO
	.align		4
.L_11:
        /*0028*/ 	.byte	0x04, 0x17
        /*002a*/ 	.short	(.L_13 - .L_12)
.L_12:
        /*002c*/ 	.word	0x00000000
        /*0030*/ 	.short	0x0000
        /*0032*/ 	.short	0x0000
        /*0034*/ 	.byte	0x00, 0xf5, 0x21, 0x00


	//----- nvinfo : EIATTR_SPARSE_MMA_MASK
	.align		4
.L_13:
        /*0038*/ 	.byte	0x03, 0x50
        /*003a*/ 	.short	0x0000


	//----- nvinfo : EIATTR_MAXREG_COUNT
	.align		4
        /*003c*/ 	.byte	0x03, 0x1b
        /*003e*/ 	.short	0x00ff


	//----- nvinfo : EIATTR_MERCURY_ISA_VERSION
	.align		4
        /*0040*/ 	.byte	0x03, 0x5f
        /*0042*/ 	.short	0x0101


	//----- nvinfo : EIATTR_VRC_CTA_INIT_COUNT
	.align		4
        /*0044*/ 	.byte	0x02, 0x4a
	.zero		1
	.zero		1


	//----- nvinfo : EIATTR_EXIT_INSTR_OFFSETS
	.align		4
        /*0048*/ 	.byte	0x04, 0x1c
        /*004a*/ 	.short	(.L_15 - .L_14)


	//   ....[0]....
.L_14:
        /*004c*/ 	.word	0x000002c0


	//----- nvinfo : EIATTR_CRS_STACK_SIZE
	.align		4
.L_15:
        /*0050*/ 	.byte	0x04, 0x1e
        /*0052*/ 	.short	(.L_17 - .L_16)
.L_16:
        /*0054*/ 	.word	0x00000000


	//----- nvinfo : EIATTR_CBANK_PARAM_SIZE
	.align		4
.L_17:
        /*0058*/ 	.byte	0x03, 0x19
        /*005a*/ 	.short	0x0018


	//----- nvinfo : EIATTR_PARAM_CBANK
	.align		4
        /*005c*/ 	.byte	0x04, 0x0a
        /*005e*/ 	.short	(.L_19 - .L_18)
	.align		4
.L_18:
        /*0060*/ 	.word	index@(.nv.constant0._Z9vectorAddPiS_S_)
        /*0064*/ 	.short	0x0380
        /*0066*/ 	.short	0x0018


	//----- nvinfo : EIATTR_SW_WAR
	.align		4
.L_19:
        /*0068*/ 	.byte	0x04, 0x36
        /*006a*/ 	.short	(.L_21 - .L_20)
.L_20:
        /*006c*/ 	.word	0x00000008
.L_21:


//--------------------- .nv.callgraph             --------------------------
	.section	.nv.callgraph,"",@"SHT_CUDA_CALLGRAPH"
	.align	4
	.sectionentsize	8
	.align		4
        /*0000*/ 	.word	0x00000000
	.align		4
        /*0004*/ 	.word	0xffffffff
	.align		4
        /*0008*/ 	.word	0x00000000
	.align		4
        /*000c*/ 	.word	0xfffffffe
	.align		4
        /*0010*/ 	.word	0x00000000
	.align		4
        /*0014*/ 	.word	0xfffffffd
	.align		4
        /*0018*/ 	.word	0x00000000
	.align		4
        /*001c*/ 	.word	0xfffffffc


//--------------------- .text._Z9vectorAddPiS_S_  --------------------------
	.section	.text._Z9vectorAddPiS_S_,"ax",@progbits
	.align	128
        .global         _Z9vectorAddPiS_S_
        .type           _Z9vectorAddPiS_S_,@function
        .size           _Z9vectorAddPiS_S_,(.L_x_2 - _Z9vectorAddPiS_S_)
        .other          _Z9vectorAddPiS_S_,@"STO_CUDA_ENTRY STV_DEFAULT"
_Z9vectorAddPiS_S_:
.text._Z9vectorAddPiS_S_:
[----:B------:R-:W-:Y:S01]  /*0000*/  LDC R1, c[0x0][0x37c] ;  /* 0x0000df00ff017b82 */ /* 0x000fe20000000800 */
[----:B------:R-:W0:Y:S01]  /*0010*/  S2R R0, SR_TID.X ;  /* 0x0000000000007919 */ /* 0x000e220000002100 */
[----:B------:R-:W1:Y:S01]  /*0020*/  LDCU.128 UR8, c[0x0][0x380] ;  /* 0x00007000ff0877ac */ /* 0x000e620008000c00 */
[----:B------:R-:W2:Y:S01]  /*0030*/  LDCU.64 UR6, c[0x0][0x390] ;  /* 0x00007200ff0677ac */ /* 0x000ea20008000a00 */
[----:B------:R-:W3:Y:S01]  /*0040*/  LDCU.64 UR4, c[0x0][0x358] ;  /* 0x00006b00ff0477ac */ /* 0x000ee20008000a00 */
[----:B0-----:R-:W-:-:S03]  /*0050*/  IMAD.WIDE.U32 R2, R0, 0x4, RZ ;  /* 0x0000000400027825 */ /* 0x001fc600078e00ff */
[----:B------:R-:W-:-:S04]  /*0060*/  LOP3.LUT R8, R2, 0x2000, RZ, 0xfc, !PT ;  /* 0x0000200002087812 */ /* 0x000fc800078efcff */
[C---:B-1----:R-:W-:Y:S02]  /*0070*/  IADD3 R12, P0, PT, R8.reuse, UR8, RZ ;  /* 0x00000008080c7c10 */ /* 0x042fe4000ff1e0ff */
[C---:B------:R-:W-:Y:S02]  /*0080*/  IADD3 R9, P1, PT, R8.reuse, UR10, RZ ;  /* 0x0000000a08097c10 */ /* 0x040fe4000ff3e0ff */
[----:B--2---:R-:W-:Y:S02]  /*0090*/  IADD3 R8, P2, PT, R8, UR6, RZ ;  /* 0x0000000608087c10 */ /* 0x004fe4000ff5e0ff */
[C---:B------:R-:W-:Y:S02]  /*00a0*/  IADD3.X R17, PT, PT, R3.reuse, UR9, RZ, P0, !PT ;  /* 0x0000000903117c10 */ /* 0x040fe400087fe4ff */
[C---:B------:R-:W-:Y:S02]  /*00b0*/  IADD3.X R10, PT, PT, R3.reuse, UR11, RZ, P1, !PT ;  /* 0x0000000b030a7c10 */ /* 0x040fe40008ffe4ff */
[----:B---3--:R-:W-:-:S07]  /*00c0*/  IADD3.X R11, PT, PT, R3, UR7, RZ, P2, !PT ;  /* 0x00000007030b7c10 */ /* 0x008fce00097fe4ff */
.L_x_0:
[----:B------:R-:W-:Y:S02]  /*00d0*/  IMAD.MOV.U32 R2, RZ, RZ, R12 ;  /* 0x000000ffff027224 */ /* 0x000fe400078e000c */
[----:B------:R-:W-:Y:S02]  /*00e0*/  IMAD.MOV.U32 R3, RZ, RZ, R17 ;  /* 0x000000ffff037224 */ /* 0x000fe400078e0011 */
[----:B------:R-:W-:Y:S02]  /*00f0*/  IMAD.MOV.U32 R4, RZ, RZ, R9 ;  /* 0x000000ffff047224 */ /* 0x000fe400078e0009 */
[----:B------:R-:W-:Y:S01]  /*0100*/  IMAD.MOV.U32 R5, RZ, RZ, R10 ;  /* 0x000000ffff057224 */ /* 0x000fe200078e000a */
[----:B--2---:R-:W2:Y:S04]  /*0110*/  LDG.E R6, desc[UR4][R2.64+-0x2000] ;  /* 0xffe0000402067981 */ /* 0x004ea8000c1e1900 */
[----:B------:R-:W2:Y:S02]  /*0120*/  LDG.E R7, desc[UR4][R4.64+-0x2000] ;  /* 0xffe0000404077981 */ /* 0x000ea4000c1e1900 */
[----:B--2---:R-:W-:Y:S01]  /*0130*/  IADD3 R9, PT, PT, R6, R7, RZ ;  /* 0x0000000706097210 */ /* 0x004fe20007ffe0ff */
[----:B------:R-:W-:-:S02]  /*0140*/  IMAD.MOV.U32 R6, RZ, RZ, R8 ;  /* 0x000000ffff067224 */ /* 0x000fc400078e0008 */
[----:B------:R-:W-:-:S05]  /*0150*/  IMAD.MOV.U32 R7, RZ, RZ, R11 ;  /* 0x000000ffff077224 */ /* 0x000fca00078e000b */
[----:B------:R0:W-:Y:S04]  /*0160*/  STG.E desc[UR4][R6.64+-0x2000], R9 ;  /* 0xffe0000906007986 */ /* 0x0001e8000c101904 */
[----:B------:R-:W2:Y:S04]  /*0170*/  LDG.E R8, desc[UR4][R2.64+-0x1000] ;  /* 0xfff0000402087981 */ /* 0x000ea8000c1e1900 */
[----:B------:R-:W2:Y:S02]  /*0180*/  LDG.E R11, desc[UR4][R4.64+-0x1000] ;  /* 0xfff00004040b7981 */ /* 0x000ea4000c1e1900 */
[----:B--2---:R-:W-:-:S05]  /*0190*/  IMAD.IADD R11, R8, 0x1, R11 ;  /* 0x00000001080b7824 */ /* 0x004fca00078e020b */
[----:B------:R1:W-:Y:S04]  /*01a0*/  STG.E desc[UR4][R6.64+-0x1000], R11 ;  /* 0xfff0000b06007986 */ /* 0x0003e8000c101904 */
[----:B------:R-:W2:Y:S04]  /*01b0*/  LDG.E R8, desc[UR4][R2.64] ;  /* 0x0000000402087981 */ /* 0x000ea8000c1e1900 */
[----:B------:R-:W2:Y:S02]  /*01c0*/  LDG.E R13, desc[UR4][R4.64] ;  /* 0x00000004040d7981 */ /* 0x000ea4000c1e1900 */
[----:B--2---:R-:W-:-:S05]  /*01d0*/  IADD3 R13, PT, PT, R8, R13, RZ ;  /* 0x0000000d080d7210 */ /* 0x004fca0007ffe0ff */
[----:B------:R2:W-:Y:S04]  /*01e0*/  STG.E desc[UR4][R6.64], R13 ;  /* 0x0000000d06007986 */ /* 0x0005e8000c101904 */
[----:B------:R-:W3:Y:S04]  /*01f0*/  LDG.E R8, desc[UR4][R2.64+0x1000] ;  /* 0x0010000402087981 */ /* 0x000ee8000c1e1900 */
[----:B------:R-:W3:Y:S01]  /*0200*/  LDG.E R15, desc[UR4][R4.64+0x1000] ;  /* 0x00100004040f7981 */ /* 0x000ee2000c1e1900 */
[C---:B------:R-:W-:Y:S01]  /*0210*/  ISETP.GE.U32.AND P0, PT, R0.reuse, 0xff000, PT ;  /* 0x000ff0000000780c */ /* 0x040fe20003f06070 */
[----:B------:R-:W-:Y:S01]  /*0220*/  VIADD R0, R0, 0x1000 ;  /* 0x0000100000007836 */ /* 0x000fe20000000000 */
[----:B------:R-:W-:-:S02]  /*0230*/  IADD3 R12, P1, PT, R2, 0x4000, RZ ;  /* 0x00004000020c7810 */ /* 0x000fc40007f3e0ff */
[----:B0-----:R-:W-:-:S03]  /*0240*/  IADD3 R9, P2, PT, R4, 0x4000, RZ ;  /* 0x0000400004097810 */ /* 0x001fc60007f5e0ff */
[----:B------:R-:W-:Y:S01]  /*0250*/  IMAD.X R17, RZ, RZ, R3, P1 ;  /* 0x000000ffff117224 */ /* 0x000fe200008e0603 */
[----:B------:R-:W-:Y:S01]  /*0260*/  IADD3.X R10, PT, PT, RZ, R5, RZ, P2, !PT ;  /* 0x00000005ff0a7210 */ /* 0x000fe200017fe4ff */
[----:B---3--:R-:W-:Y:S01]  /*0270*/  IMAD.IADD R15, R8, 0x1, R15 ;  /* 0x00000001080f7824 */ /* 0x008fe200078e020f */
[----:B------:R-:W-:-:S04]  /*0280*/  IADD3 R8, P3, PT, R6, 0x4000, RZ ;  /* 0x0000400006087810 */ /* 0x000fc80007f7e0ff */
[----:B------:R2:W-:Y:S01]  /*0290*/  STG.E desc[UR4][R6.64+0x1000], R15 ;  /* 0x0010000f06007986 */ /* 0x0005e2000c101904 */
[----:B-1----:R-:W-:Y:S01]  /*02a0*/  IMAD.X R11, RZ, RZ, R7, P3 ;  /* 0x000000ffff0b7224 */ /* 0x002fe200018e0607 */
[----:B------:R-:W-:Y:S07]  /*02b0*/  @!P0 BRA `(.L_x_0) ;  /* 0xfffffffc00848947 */ /* 0x000fee000383ffff */
[----:B------:R-:W-:Y:S05]  /*02c0*/  EXIT ;  /* 0x000000000000794d */ /* 0x000fea0003800000 */
.L_x_1:
[----:B------:R-:W-:-:S00]  /*02d0*/  BRA `(.L_x_1) ;  /* 0xfffffffc00fc7947 */ /* 0x000fc0000383ffff */
[----:B------:R-:W-:-:S00]  /*02e0*/  NOP ;  /* 0x0000000000007918 */ /* 0x000fc00000000000 */
        /* <DEDUP_REMOVED lines=9> */
.L_x_2:


//--------------------- .nv.shared.reserved.0     --------------------------
	.section	.nv.shared.reserved.0,"aw",@nobits
	.weak		__nv_reservedSMEM_offset_0_alias
	.size		__nv_reservedSMEM_offset_0_alias, 0, 64
	.other		__nv_reservedSMEM_offset_0_alias,@"STO_CUDA_RESERVED_SHARED STV_DEFAULT"
__nv_reservedSMEM_offset_0_alias:
	.zero		0
	.zero		64


//--------------------- .nv.constant0._Z9vectorAddPiS_S_ --------------------------
	.section	.nv.constant0._Z9vectorAddPiS_S_,"a",@progbits
	.sectionflags	@""
	.align	4
.nv.constant0._Z9vectorAddPiS_S_:
	.zero		920


//--------------------- SYMBOLS --------------------------

	.type		.nv.reservedSmem.offset0,@object
	.size		.nv.reservedSmem.offset0,0x4
